//
// Generated by NVIDIA NVVM Compiler
//
// Compiler Build ID: CL-36424714
// Cuda compilation tools, release 13.0, V13.0.88
// Based on NVVM 20.0.0
//

.version 9.0
.target sm_100
.address_size 64

	// .globl	_Z7softmaxPfS_

.visible .entry _Z7softmaxPfS_(
	.param .u64 .ptr .align 1 _Z7softmaxPfS__param_0,
	.param .u64 .ptr .align 1 _Z7softmaxPfS__param_1
)
.maxntid 105
{
	.reg .pred 	%p<33>;
	.reg .b32 	%r<23>;
	.reg .b32 	%f<237>;
	.reg .b64 	%rd<19>;

	ld.param.u64 	%rd8, [_Z7softmaxPfS__param_0];
	ld.param.u64 	%rd9, [_Z7softmaxPfS__param_1];
	cvta.to.global.u64 	%rd1, %rd9;
	cvta.to.global.u64 	%rd10, %rd8;
	mov.u32 	%r5, %tid.x;
	shl.b32 	%r1, %r5, 5;
	mul.wide.u32 	%rd11, %r1, 4;
	add.s64 	%rd12, %rd10, %rd11;
	ld.global.nc.f32 	%f5, [%rd12];
	ld.global.nc.f32 	%f6, [%rd12+4];
	setp.gt.f32 	%p1, %f6, %f5;
	selp.f32 	%f7, %f6, %f5, %p1;
	ld.global.nc.f32 	%f8, [%rd12+8];
	setp.gt.f32 	%p2, %f8, %f7;
	selp.f32 	%f9, %f8, %f7, %p2;
	ld.global.nc.f32 	%f10, [%rd12+12];
	setp.gt.f32 	%p3, %f10, %f9;
	selp.f32 	%f11, %f10, %f9, %p3;
	ld.global.nc.f32 	%f12, [%rd12+16];
	setp.gt.f32 	%p4, %f12, %f11;
	selp.f32 	%f13, %f12, %f11, %p4;
	ld.global.nc.f32 	%f14, [%rd12+20];
	setp.gt.f32 	%p5, %f14, %f13;
	selp.f32 	%f15, %f14, %f13, %p5;
	ld.global.nc.f32 	%f16, [%rd12+24];
	setp.gt.f32 	%p6, %f16, %f15;
	selp.f32 	%f17, %f16, %f15, %p6;
	ld.global.nc.f32 	%f18, [%rd12+28];
	setp.gt.f32 	%p7, %f18, %f17;
	selp.f32 	%f19, %f18, %f17, %p7;
	ld.global.nc.f32 	%f20, [%rd12+32];
	setp.gt.f32 	%p8, %f20, %f19;
	selp.f32 	%f21, %f20, %f19, %p8;
	ld.global.nc.f32 	%f22, [%rd12+36];
	setp.gt.f32 	%p9, %f22, %f21;
	selp.f32 	%f23, %f22, %f21, %p9;
	ld.global.nc.f32 	%f24, [%rd12+40];
	setp.gt.f32 	%p10, %f24, %f23;
	selp.f32 	%f25, %f24, %f23, %p10;
	ld.global.nc.f32 	%f26, [%rd12+44];
	setp.gt.f32 	%p11, %f26, %f25;
	selp.f32 	%f27, %f26, %f25, %p11;
	ld.global.nc.f32 	%f28, [%rd12+48];
	setp.gt.f32 	%p12, %f28, %f27;
	selp.f32 	%f29, %f28, %f27, %p12;
	ld.global.nc.f32 	%f30, [%rd12+52];
	setp.gt.f32 	%p13, %f30, %f29;
	selp.f32 	%f31, %f30, %f29, %p13;
	ld.global.nc.f32 	%f32, [%rd12+56];
	setp.gt.f32 	%p14, %f32, %f31;
	selp.f32 	%f33, %f32, %f31, %p14;
	ld.global.nc.f32 	%f34, [%rd12+60];
	setp.gt.f32 	%p15, %f34, %f33;
	selp.f32 	%f35, %f34, %f33, %p15;
	ld.global.nc.f32 	%f36, [%rd12+64];
	setp.gt.f32 	%p16, %f36, %f35;
	selp.f32 	%f37, %f36, %f35, %p16;
	ld.global.nc.f32 	%f38, [%rd12+68];
	setp.gt.f32 	%p17, %f38, %f37;
	selp.f32 	%f39, %f38, %f37, %p17;
	ld.global.nc.f32 	%f40, [%rd12+72];
	setp.gt.f32 	%p18, %f40, %f39;
	selp.f32 	%f41, %f40, %f39, %p18;
	ld.global.nc.f32 	%f42, [%rd12+76];
	setp.gt.f32 	%p19, %f42, %f41;
	selp.f32 	%f43, %f42, %f41, %p19;
	ld.global.nc.f32 	%f44, [%rd12+80];
	setp.gt.f32 	%p20, %f44, %f43;
	selp.f32 	%f45, %f44, %f43, %p20;
	ld.global.nc.f32 	%f46, [%rd12+84];
	setp.gt.f32 	%p21, %f46, %f45;
	selp.f32 	%f47, %f46, %f45, %p21;
	ld.global.nc.f32 	%f48, [%rd12+88];
	setp.gt.f32 	%p22, %f48, %f47;
	selp.f32 	%f49, %f48, %f47, %p22;
	ld.global.nc.f32 	%f50, [%rd12+92];
	setp.gt.f32 	%p23, %f50, %f49;
	selp.f32 	%f51, %f50, %f49, %p23;
	ld.global.nc.f32 	%f52, [%rd12+96];
	setp.gt.f32 	%p24, %f52, %f51;
	selp.f32 	%f53, %f52, %f51, %p24;
	ld.global.nc.f32 	%f54, [%rd12+100];
	setp.gt.f32 	%p25, %f54, %f53;
	selp.f32 	%f55, %f54, %f53, %p25;
	ld.global.nc.f32 	%f56, [%rd12+104];
	setp.gt.f32 	%p26, %f56, %f55;
	selp.f32 	%f57, %f56, %f55, %p26;
	ld.global.nc.f32 	%f58, [%rd12+108];
	setp.gt.f32 	%p27, %f58, %f57;
	selp.f32 	%f59, %f58, %f57, %p27;
	ld.global.nc.f32 	%f60, [%rd12+112];
	setp.gt.f32 	%p28, %f60, %f59;
	selp.f32 	%f61, %f60, %f59, %p28;
	ld.global.nc.f32 	%f62, [%rd12+116];
	setp.gt.f32 	%p29, %f62, %f61;
	selp.f32 	%f63, %f62, %f61, %p29;
	ld.global.nc.f32 	%f64, [%rd12+120];
	setp.gt.f32 	%p30, %f64, %f63;
	selp.f32 	%f65, %f64, %f63, %p30;
	ld.global.nc.f32 	%f66, [%rd12+124];
	setp.gt.f32 	%p31, %f66, %f65;
	selp.f32 	%f1, %f66, %f65, %p31;
	mul.wide.u32 	%rd13, %r5, 128;
	or.b64  	%rd14, %rd13, 16;
	add.s64 	%rd18, %rd1, %rd14;
	add.s64 	%rd17, %rd10, %rd14;
	mov.f32 	%f236, 0f00000000;
	mov.b32 	%r22, 0;
$L__BB0_1:
	ld.global.nc.f32 	%f67, [%rd17+-16];
	sub.f32 	%f68, %f67, %f1;
	fma.rn.f32 	%f69, %f68, 0f3BBB989D, 0f3F000000;
	cvt.sat.f32.f32 	%f70, %f69;
	mov.f32 	%f71, 0f4B400001;
	mov.f32 	%f72, 0f437C0000;
	fma.rm.f32 	%f73, %f70, %f72, %f71;
	add.f32 	%f74, %f73, 0fCB40007F;
	neg.f32 	%f75, %f74;
	fma.rn.f32 	%f76, %f68, 0f3FB8AA3B, %f75;
	fma.rn.f32 	%f77, %f68, 0f32A57060, %f76;
	mov.b32 	%r6, %f73;
	shl.b32 	%r7, %r6, 23;
	mov.b32 	%f78, %r7;
	ex2.approx.ftz.f32 	%f79, %f77;
	mul.f32 	%f80, %f79, %f78;
	st.global.f32 	[%rd18+-16], %f80;
	add.f32 	%f81, %f236, %f80;
	ld.global.nc.f32 	%f82, [%rd17+-12];
	sub.f32 	%f83, %f82, %f1;
	fma.rn.f32 	%f84, %f83, 0f3BBB989D, 0f3F000000;
	cvt.sat.f32.f32 	%f85, %f84;
	fma.rm.f32 	%f86, %f85, %f72, %f71;
	add.f32 	%f87, %f86, 0fCB40007F;
	neg.f32 	%f88, %f87;
	fma.rn.f32 	%f89, %f83, 0f3FB8AA3B, %f88;
	fma.rn.f32 	%f90, %f83, 0f32A57060, %f89;
	mov.b32 	%r8, %f86;
	shl.b32 	%r9, %r8, 23;
	mov.b32 	%f91, %r9;
	ex2.approx.ftz.f32 	%f92, %f90;
	mul.f32 	%f93, %f92, %f91;
	st.global.f32 	[%rd18+-12], %f93;
	add.f32 	%f94, %f81, %f93;
	ld.global.nc.f32 	%f95, [%rd17+-8];
	sub.f32 	%f96, %f95, %f1;
	fma.rn.f32 	%f97, %f96, 0f3BBB989D, 0f3F000000;
	cvt.sat.f32.f32 	%f98, %f97;
	fma.rm.f32 	%f99, %f98, %f72, %f71;
	add.f32 	%f100, %f99, 0fCB40007F;
	neg.f32 	%f101, %f100;
	fma.rn.f32 	%f102, %f96, 0f3FB8AA3B, %f101;
	fma.rn.f32 	%f103, %f96, 0f32A57060, %f102;
	mov.b32 	%r10, %f99;
	shl.b32 	%r11, %r10, 23;
	mov.b32 	%f104, %r11;
	ex2.approx.ftz.f32 	%f105, %f103;
	mul.f32 	%f106, %f105, %f104;
	st.global.f32 	[%rd18+-8], %f106;
	add.f32 	%f107, %f94, %f106;
	ld.global.nc.f32 	%f108, [%rd17+-4];
	sub.f32 	%f109, %f108, %f1;
	fma.rn.f32 	%f110, %f109, 0f3BBB989D, 0f3F000000;
	cvt.sat.f32.f32 	%f111, %f110;
	fma.rm.f32 	%f112, %f111, %f72, %f71;
	add.f32 	%f113, %f112, 0fCB40007F;
	neg.f32 	%f114, %f113;
	fma.rn.f32 	%f115, %f109, 0f3FB8AA3B, %f114;
	fma.rn.f32 	%f116, %f109, 0f32A57060, %f115;
	mov.b32 	%r12, %f112;
	shl.b32 	%r13, %r12, 23;
	mov.b32 	%f117, %r13;
	ex2.approx.ftz.f32 	%f118, %f116;
	mul.f32 	%f119, %f118, %f117;
	st.global.f32 	[%rd18+-4], %f119;
	add.f32 	%f120, %f107, %f119;
	ld.global.nc.f32 	%f121, [%rd17];
	sub.f32 	%f122, %f121, %f1;
	fma.rn.f32 	%f123, %f122, 0f3BBB989D, 0f3F000000;
	cvt.sat.f32.f32 	%f124, %f123;
	fma.rm.f32 	%f125, %f124, %f72, %f71;
	add.f32 	%f126, %f125, 0fCB40007F;
	neg.f32 	%f127, %f126;
	fma.rn.f32 	%f128, %f122, 0f3FB8AA3B, %f127;
	fma.rn.f32 	%f129, %f122, 0f32A57060, %f128;
	mov.b32 	%r14, %f125;
	shl.b32 	%r15, %r14, 23;
	mov.b32 	%f130, %r15;
	ex2.approx.ftz.f32 	%f131, %f129;
	mul.f32 	%f132, %f131, %f130;
	st.global.f32 	[%rd18], %f132;
	add.f32 	%f133, %f120, %f132;
	ld.global.nc.f32 	%f134, [%rd17+4];
	sub.f32 	%f135, %f134, %f1;
	fma.rn.f32 	%f136, %f135, 0f3BBB989D, 0f3F000000;
	cvt.sat.f32.f32 	%f137, %f136;
	fma.rm.f32 	%f138, %f137, %f72, %f71;
	add.f32 	%f139, %f138, 0fCB40007F;
	neg.f32 	%f140, %f139;
	fma.rn.f32 	%f141, %f135, 0f3FB8AA3B, %f140;
	fma.rn.f32 	%f142, %f135, 0f32A57060, %f141;
	mov.b32 	%r16, %f138;
	shl.b32 	%r17, %r16, 23;
	mov.b32 	%f143, %r17;
	ex2.approx.ftz.f32 	%f144, %f142;
	mul.f32 	%f145, %f144, %f143;
	st.global.f32 	[%rd18+4], %f145;
	add.f32 	%f146, %f133, %f145;
	ld.global.nc.f32 	%f147, [%rd17+8];
	sub.f32 	%f148, %f147, %f1;
	fma.rn.f32 	%f149, %f148, 0f3BBB989D, 0f3F000000;
	cvt.sat.f32.f32 	%f150, %f149;
	fma.rm.f32 	%f151, %f150, %f72, %f71;
	add.f32 	%f152, %f151, 0fCB40007F;
	neg.f32 	%f153, %f152;
	fma.rn.f32 	%f154, %f148, 0f3FB8AA3B, %f153;
	fma.rn.f32 	%f155, %f148, 0f32A57060, %f154;
	mov.b32 	%r18, %f151;
	shl.b32 	%r19, %r18, 23;
	mov.b32 	%f156, %r19;
	ex2.approx.ftz.f32 	%f157, %f155;
	mul.f32 	%f158, %f157, %f156;
	st.global.f32 	[%rd18+8], %f158;
	add.f32 	%f159, %f146, %f158;
	ld.global.nc.f32 	%f160, [%rd17+12];
	sub.f32 	%f161, %f160, %f1;
	fma.rn.f32 	%f162, %f161, 0f3BBB989D, 0f3F000000;
	cvt.sat.f32.f32 	%f163, %f162;
	fma.rm.f32 	%f164, %f163, %f72, %f71;
	add.f32 	%f165, %f164, 0fCB40007F;
	neg.f32 	%f166, %f165;
	fma.rn.f32 	%f167, %f161, 0f3FB8AA3B, %f166;
	fma.rn.f32 	%f168, %f161, 0f32A57060, %f167;
	mov.b32 	%r20, %f164;
	shl.b32 	%r21, %r20, 23;
	mov.b32 	%f169, %r21;
	ex2.approx.ftz.f32 	%f170, %f168;
	mul.f32 	%f171, %f170, %f169;
	st.global.f32 	[%rd18+12], %f171;
	add.f32 	%f236, %f159, %f171;
	add.s32 	%r22, %r22, 8;
	add.s64 	%rd18, %rd18, 32;
	add.s64 	%rd17, %rd17, 32;
	setp.ne.s32 	%p32, %r22, 32;
	@%p32 bra 	$L__BB0_1;
	add.s64 	%rd16, %rd1, %rd11;
	ld.global.f32 	%f172, [%rd16];
	div.rn.f32 	%f173, %f172, %f236;
	st.global.f32 	[%rd16], %f173;
	ld.global.f32 	%f174, [%rd16+4];
	div.rn.f32 	%f175, %f174, %f236;
	st.global.f32 	[%rd16+4], %f175;
	ld.global.f32 	%f176, [%rd16+8];
	div.rn.f32 	%f177, %f176, %f236;
	st.global.f32 	[%rd16+8], %f177;
	ld.global.f32 	%f178, [%rd16+12];
	div.rn.f32 	%f179, %f178, %f236;
	st.global.f32 	[%rd16+12], %f179;
	ld.global.f32 	%f180, [%rd16+16];
	div.rn.f32 	%f181, %f180, %f236;
	st.global.f32 	[%rd16+16], %f181;
	ld.global.f32 	%f182, [%rd16+20];
	div.rn.f32 	%f183, %f182, %f236;
	st.global.f32 	[%rd16+20], %f183;
	ld.global.f32 	%f184, [%rd16+24];
	div.rn.f32 	%f185, %f184, %f236;
	st.global.f32 	[%rd16+24], %f185;
	ld.global.f32 	%f186, [%rd16+28];
	div.rn.f32 	%f187, %f186, %f236;
	st.global.f32 	[%rd16+28], %f187;
	ld.global.f32 	%f188, [%rd16+32];
	div.rn.f32 	%f189, %f188, %f236;
	st.global.f32 	[%rd16+32], %f189;
	ld.global.f32 	%f190, [%rd16+36];
	div.rn.f32 	%f191, %f190, %f236;
	st.global.f32 	[%rd16+36], %f191;
	ld.global.f32 	%f192, [%rd16+40];
	div.rn.f32 	%f193, %f192, %f236;
	st.global.f32 	[%rd16+40], %f193;
	ld.global.f32 	%f194, [%rd16+44];
	div.rn.f32 	%f195, %f194, %f236;
	st.global.f32 	[%rd16+44], %f195;
	ld.global.f32 	%f196, [%rd16+48];
	div.rn.f32 	%f197, %f196, %f236;
	st.global.f32 	[%rd16+48], %f197;
	ld.global.f32 	%f198, [%rd16+52];
	div.rn.f32 	%f199, %f198, %f236;
	st.global.f32 	[%rd16+52], %f199;
	ld.global.f32 	%f200, [%rd16+56];
	div.rn.f32 	%f201, %f200, %f236;
	st.global.f32 	[%rd16+56], %f201;
	ld.global.f32 	%f202, [%rd16+60];
	div.rn.f32 	%f203, %f202, %f236;
	st.global.f32 	[%rd16+60], %f203;
	ld.global.f32 	%f204, [%rd16+64];
	div.rn.f32 	%f205, %f204, %f236;
	st.global.f32 	[%rd16+64], %f205;
	ld.global.f32 	%f206, [%rd16+68];
	div.rn.f32 	%f207, %f206, %f236;
	st.global.f32 	[%rd16+68], %f207;
	ld.global.f32 	%f208, [%rd16+72];
	div.rn.f32 	%f209, %f208, %f236;
	st.global.f32 	[%rd16+72], %f209;
	ld.global.f32 	%f210, [%rd16+76];
	div.rn.f32 	%f211, %f210, %f236;
	st.global.f32 	[%rd16+76], %f211;
	ld.global.f32 	%f212, [%rd16+80];
	div.rn.f32 	%f213, %f212, %f236;
	st.global.f32 	[%rd16+80], %f213;
	ld.global.f32 	%f214, [%rd16+84];
	div.rn.f32 	%f215, %f214, %f236;
	st.global.f32 	[%rd16+84], %f215;
	ld.global.f32 	%f216, [%rd16+88];
	div.rn.f32 	%f217, %f216, %f236;
	st.global.f32 	[%rd16+88], %f217;
	ld.global.f32 	%f218, [%rd16+92];
	div.rn.f32 	%f219, %f218, %f236;
	st.global.f32 	[%rd16+92], %f219;
	ld.global.f32 	%f220, [%rd16+96];
	div.rn.f32 	%f221, %f220, %f236;
	st.global.f32 	[%rd16+96], %f221;
	ld.global.f32 	%f222, [%rd16+100];
	div.rn.f32 	%f223, %f222, %f236;
	st.global.f32 	[%rd16+100], %f223;
	ld.global.f32 	%f224, [%rd16+104];
	div.rn.f32 	%f225, %f224, %f236;
	st.global.f32 	[%rd16+104], %f225;
	ld.global.f32 	%f226, [%rd16+108];
	div.rn.f32 	%f227, %f226, %f236;
	st.global.f32 	[%rd16+108], %f227;
	ld.global.f32 	%f228, [%rd16+112];
	div.rn.f32 	%f229, %f228, %f236;
	st.global.f32 	[%rd16+112], %f229;
	ld.global.f32 	%f230, [%rd16+116];
	div.rn.f32 	%f231, %f230, %f236;
	st.global.f32 	[%rd16+116], %f231;
	ld.global.f32 	%f232, [%rd16+120];
	div.rn.f32 	%f233, %f232, %f236;
	st.global.f32 	[%rd16+120], %f233;
	ld.global.f32 	%f234, [%rd16+124];
	div.rn.f32 	%f235, %f234, %f236;
	st.global.f32 	[%rd16+124], %f235;
	ret;

}


// ===== COMPILED SASS (sm_100) =====

	.target	sm_100

	.elftype	@"ET_EXEC"


//--------------------- .note.nv.tkinfo           --------------------------
	.section	.note.nv.tkinfo,"",@"SHT_NOTE"
	.sectionflags	@"SHF_NOTE_NV_TKINFO"
	.tkinfo
        /*0018*/ 	.word	0x00000002
        /*0030*/ 	.string	""
        /*0030*/ 	.string	"ptxas"
        /*0030*/ 	.string	"Cuda compilation tools, release 13.0, V13.0.88"
        /*0030*/ 	.string	"Build cuda_13.0.r13.0/compiler.36424714_0"
        /*0030*/ 	.string	"-arch sm_100 -m 64 "



//--------------------- .note.nv.cuinfo           --------------------------
	.section	.note.nv.cuinfo,"",@"SHT_NOTE"
	.sectionflags	@"SHF_NOTE_NV_CUINFO"
        /*0018*/ 	.short	0x0002
        /*001a*/ 	.short	0x0064
        /*001c*/ 	.short	0x0082
	.zero		2


//--------------------- .nv.info                  --------------------------
	.section	.nv.info,"",@"SHT_CUDA_INFO"
	.align	4


	//----- nvinfo : EIATTR_REGCOUNT
	.align		4
        /*0000*/ 	.byte	0x04, 0x2f
        /*0002*/ 	.short	(.L_1 - .L_0)
	.align		4
.L_0:
        /*0004*/ 	.word	index@(_Z7softmaxPfS_)
        /*0008*/ 	.word	0x0000001f


	//----- nvinfo : EIATTR_FRAME_SIZE
	.align		4
.L_1:
        /*000c*/ 	.byte	0x04, 0x11
        /*000e*/ 	.short	(.L_3 - .L_2)
	.align		4
.L_2:
        /*0010*/ 	.word	index@($__internal_0_$__cuda_sm3x_div_rn_noftz_f32_slowpath)
        /*0014*/ 	.word	0x00000000


	//----- nvinfo : EIATTR_FRAME_SIZE
	.align		4
.L_3:
        /*0018*/ 	.byte	0x04, 0x11
        /*001a*/ 	.short	(.L_5 - .L_4)
	.align		4
.L_4:
        /*001c*/ 	.word	index@(_Z7softmaxPfS_)
        /*0020*/ 	.word	0x00000000


	//----- nvinfo : EIATTR_MIN_STACK_SIZE
	.align		4
.L_5:
        /*0024*/ 	.byte	0x04, 0x12
        /*0026*/ 	.short	(.L_7 - .L_6)
	.align		4
.L_6:
        /*0028*/ 	.word	index@(_Z7softmaxPfS_)
        /*002c*/ 	.word	0x00000000
.L_7:


//--------------------- .nv.compat                --------------------------
	.section	.nv.compat,"",@"SHT_CUDA_COMPAT_INFO"
	.align	4
        /*0000*/ 	.byte	0x02, 0x09, 0x00, 0x00, 0x02, 0x02, 0x01, 0x00, 0x02, 0x05, 0x05, 0x00, 0x03, 0x07, 0x01, 0x01
        /*0010*/ 	.byte	0x02, 0x03, 0x00, 0x00, 0x02, 0x06, 0x01, 0x00, 0x04, 0x0b, 0x08, 0x00, 0x01, 0x00, 0x00, 0x00
        /*0020*/ 	.byte	0x00, 0x00, 0x00, 0x00


//--------------------- .nv.info._Z7softmaxPfS_   --------------------------
	.section	.nv.info._Z7softmaxPfS_,"",@"SHT_CUDA_INFO"
	.sectionflags	@""
	.align	4


	//----- nvinfo : EIATTR_CUDA_API_VERSION
	.align		4
        /*0000*/ 	.byte	0x04, 0x37
        /*0002*/ 	.short	(.L_9 - .L_8)
.L_8:
        /*0004*/ 	.word	0x00000082


	//----- nvinfo : EIATTR_KPARAM_INFO
	.align		4
.L_9:
        /*0008*/ 	.byte	0x04, 0x17
        /*000a*/ 	.short	(.L_11 - .L_10)
.L_10:
        /*000c*/ 	.word	0x00000000
        /*0010*/ 	.short	0x0001
        /*0012*/ 	.short	0x0008
        /*0014*/ 	.byte	0x00, 0xf5, 0x21, 0x00


	//----- nvinfo : EIATTR_KPARAM_INFO
	.align		4
.L_11:
        /*0018*/ 	.byte	0x04, 0x17
        /*001a*/ 	.short	(.L_13 - .L_12)
.L_12:
        /*001c*/ 	.word	0x00000000
        /*0020*/ 	.short	0x0000
        /*0022*/ 	.short	0x0000
        /*0024*/ 	.byte	0x00, 0xf5, 0x21, 0x00


	//----- nvinfo : EIATTR_SPARSE_MMA_MASK
	.align		4
.L_13:
        /*0028*/ 	.byte	0x03, 0x50
        /*002a*/ 	.short	0x0000


	//----- nvinfo : EIATTR_MAXREG_COUNT
	.align		4
        /*002c*/ 	.byte	0x03, 0x1b
        /*002e*/ 	.short	0x00ff


	//----- nvinfo : EIATTR_MERCURY_ISA_VERSION
	.align		4
        /*0030*/ 	.byte	0x03, 0x5f
        /*0032*/ 	.short	0x0101


	//----- nvinfo : EIATTR_VRC_CTA_INIT_COUNT
	.align		4
        /*0034*/ 	.byte	0x02, 0x4a
	.zero		1
	.zero		1


	//----- nvinfo : EIATTR_EXIT_INSTR_OFFSETS
	.align		4
        /*0038*/ 	.byte	0x04, 0x1c
        /*003a*/ 	.short	(.L_15 - .L_14)


	//   ....[0]....
.L_14:
        /*003c*/ 	.word	0x00002ca0


	//----- nvinfo : EIATTR_MAX_THREADS
	.align		4
.L_15:
        /*0040*/ 	.byte	0x04, 0x05
        /*0042*/ 	.short	(.L_17 - .L_16)
.L_16:
        /*0044*/ 	.word	0x00000069
        /*0048*/ 	.word	0x00000001
        /*004c*/ 	.word	0x00000001


	//----- nvinfo : EIATTR_CRS_STACK_SIZE
	.align		4
.L_17:
        /*0050*/ 	.byte	0x04, 0x1e
        /*0052*/ 	.short	(.L_19 - .L_18)
.L_18:
        /*0054*/ 	.word	0x00000000


	//----- nvinfo : EIATTR_CBANK_PARAM_SIZE
	.align		4
.L_19:
        /*0058*/ 	.byte	0x03, 0x19
        /*005a*/ 	.short	0x0010


	//----- nvinfo : EIATTR_PARAM_CBANK
	.align		4
        /*005c*/ 	.byte	0x04, 0x0a
        /*005e*/ 	.short	(.L_21 - .L_20)
	.align		4
.L_20:
        /*0060*/ 	.word	index@(.nv.constant0._Z7softmaxPfS_)
        /*0064*/ 	.short	0x0380
        /*0066*/ 	.short	0x0010


	//----- nvinfo : EIATTR_SW_WAR
	.align		4
.L_21:
        /*0068*/ 	.byte	0x04, 0x36
        /*006a*/ 	.short	(.L_23 - .L_22)
.L_22:
        /*006c*/ 	.word	0x00000008
.L_23:


//--------------------- .nv.callgraph             --------------------------
	.section	.nv.callgraph,"",@"SHT_CUDA_CALLGRAPH"
	.align	4
	.sectionentsize	8
	.align		4
        /*0000*/ 	.word	0x00000000
	.align		4
        /*0004*/ 	.word	0xffffffff
	.align		4
        /*0008*/ 	.word	0x00000000
	.align		4
        /*000c*/ 	.word	0xfffffffe
	.align		4
        /*0010*/ 	.word	0x00000000
	.align		4
        /*0014*/ 	.word	0xfffffffd
	.align		4
        /*0018*/ 	.word	0x00000000
	.align		4
        /*001c*/ 	.word	0xfffffffc


//--------------------- .text._Z7softmaxPfS_      --------------------------
	.section	.text._Z7softmaxPfS_,"ax",@progbits
	.align	128
        .global         _Z7softmaxPfS_
        .type           _Z7softmaxPfS_,@function
        .size           _Z7softmaxPfS_,(.L_x_77 - _Z7softmaxPfS_)
        .other          _Z7softmaxPfS_,@"STO_CUDA_ENTRY STV_DEFAULT"
_Z7softmaxPfS_:
.text._Z7softmaxPfS_:
[----:B------:R-:W-:Y:S01]  /*0000*/  LDC R1, c[0x0][0x37c] ;  /* 0x0000df00ff017b82 */ /* 0x000fe20000000800 */
[----:B------:R-:W0:Y:S07]  /*0010*/  S2R R0, SR_TID.X ;  /* 0x0000000000007919 */ /* 0x000e2e0000002100 */
[----:B------:R-:W1:Y:S01]  /*0020*/  LDC.64 R2, c[0x0][0x380] ;  /* 0x0000e000ff027b82 */ /* 0x000e620000000a00 */
[----:B------:R-:W2:Y:S01]  /*0030*/  LDCU.64 UR6, c[0x0][0x358] ;  /* 0x00006b00ff0677ac */ /* 0x000ea20008000a00 */
[----:B------:R-:W3:Y:S01]  /*0040*/  LDCU.128 UR8, c[0x0][0x380] ;  /* 0x00007000ff0877ac */ /* 0x000ee20008000c00 */
[----:B0-----:R-:W-:-:S05]  /*0050*/  SHF.L.U32 R4, R0, 0x5, RZ ;  /* 0x0000000500047819 */ /* 0x001fca00000006ff */
[----:B-1----:R-:W-:-:S05]  /*0060*/  IMAD.WIDE.U32 R2, R4, 0x4, R2 ;  /* 0x0000000404027825 */ /* 0x002fca00078e0002 */
[----:B--2---:R-:W2:Y:S04]  /*0070*/  LDG.E.CONSTANT R7, desc[UR6][R2.64] ;  /* 0x0000000602077981 */ /* 0x004ea8000c1e9900 */
[----:B------:R-:W2:Y:S04]  /*0080*/  LDG.E.CONSTANT R8, desc[UR6][R2.64+0x4] ;  /* 0x0000040602087981 */ /* 0x000ea8000c1e9900 */
[----:B------:R-:W4:Y:S04]  /*0090*/  LDG.E.CONSTANT R26, desc[UR6][R2.64+0x8] ;  /* 0x00000806021a7981 */ /* 0x000f28000c1e9900 */
[----:B------:R-:W5:Y:S04]  /*00a0*/  LDG.E.CONSTANT R21, desc[UR6][R2.64+0xc] ;  /* 0x00000c0602157981 */ /* 0x000f68000c1e9900 */
[----:B------:R-:W3:Y:S04]  /*00b0*/  LDG.E.CONSTANT R22, desc[UR6][R2.64+0x10] ;  /* 0x0000100602167981 */ /* 0x000ee8000c1e9900 */
        /* <DEDUP_REMOVED lines=16> */
[----:B------:R-:W3:Y:S01]  /*01c0*/  LDG.E.CONSTANT R9, desc[UR6][R2.64+0x54] ;  /* 0x0000540602097981 */ /* 0x000ee2000c1e9900 */
[----:B--2---:R-:W-:-:S04]  /*01d0*/  FSETP.GT.AND P0, PT, R8, R7, PT ;  /* 0x000000070800720b */ /* 0x004fc80003f04000 */
[----:B------:R-:W-:Y:S02]  /*01e0*/  FSEL R7, R8, R7, P0 ;  /* 0x0000000708077208 */ /* 0x000fe40000000000 */
[----:B------:R-:W2:Y:S02]  /*01f0*/  LDG.E.CONSTANT R8, desc[UR6][R2.64+0x58] ;  /* 0x0000580602087981 */ /* 0x000ea4000c1e9900 */
[----:B----4-:R-:W-:-:S04]  /*0200*/  FSETP.GT.AND P0, PT, R26, R7, PT ;  /* 0x000000071a00720b */ /* 0x010fc80003f04000 */
[----:B------:R-:W-:Y:S02]  /*0210*/  FSEL R26, R26, R7, P0 ;  /* 0x000000071a1a7208 */ /* 0x000fe40000000000 */
[----:B------:R-:W4:Y:S02]  /*0220*/  LDG.E.CONSTANT R7, desc[UR6][R2.64+0x5c] ;  /* 0x00005c0602077981 */ /* 0x000f24000c1e9900 */
[----:B-----5:R-:W-:-:S04]  /*0230*/  FSETP.GT.AND P0, PT, R21, R26, PT ;  /* 0x0000001a1500720b */ /* 0x020fc80003f04000 */
[----:B------:R-:W-:Y:S02]  /*0240*/  FSEL R27, R21, R26, P0 ;  /* 0x0000001a151b7208 */ /* 0x000fe40000000000 */
[----:B------:R-:W5:Y:S02]  /*0250*/  LDG.E.CONSTANT R21, desc[UR6][R2.64+0x60] ;  /* 0x0000600602157981 */ /* 0x000f64000c1e9900 */
[----:B---3--:R-:W-:-:S04]  /*0260*/  FSETP.GT.AND P0, PT, R22, R27, PT ;  /* 0x0000001b1600720b */ /* 0x008fc80003f04000 */
[----:B------:R-:W-:Y:S02]  /*0270*/  FSEL R26, R22, R27, P0 ;  /* 0x0000001b161a7208 */ /* 0x000fe40000000000 */
[----:B------:R-:W3:Y:S02]  /*0280*/  LDG.E.CONSTANT R22, desc[UR6][R2.64+0x64] ;  /* 0x0000640602167981 */ /* 0x000ee4000c1e9900 */
[----:B------:R-:W-:-:S04]  /*0290*/  FSETP.GT.AND P0, PT, R23, R26, PT ;  /* 0x0000001a1700720b */ /* 0x000fc80003f04000 */
[----:B------:R-:W-:Y:S02]  /*02a0*/  FSEL R26, R23, R26, P0 ;  /* 0x0000001a171a7208 */ /* 0x000fe40000000000 */
[----:B------:R-:W3:Y:S02]  /*02b0*/  LDG.E.CONSTANT R23, desc[UR6][R2.64+0x68] ;  /* 0x0000680602177981 */ /* 0x000ee4000c1e9900 */
[----:B------:R-:W-:-:S04]  /*02c0*/  FSETP.GT.AND P0, PT, R25, R26, PT ;  /* 0x0000001a1900720b */ /* 0x000fc80003f04000 */
[----:B------:R-:W-:Y:S02]  /*02d0*/  FSEL R27, R25, R26, P0 ;  /* 0x0000001a191b7208 */ /* 0x000fe40000000000 */
[----:B------:R-:W3:Y:S02]  /*02e0*/  LDG.E.CONSTANT R25, desc[UR6][R2.64+0x6c] ;  /* 0x00006c0602197981 */ /* 0x000ee4000c1e9900 */
[CC--:B------:R-:W-:Y:S02]  /*02f0*/  FSETP.GT.AND P0, PT, R24.reuse, R27.reuse, PT ;  /* 0x0000001b1800720b */ /* 0x0c0fe40003f04000 */
[----:B------:R-:W3:Y:S02]  /*0300*/  LDG.E.CONSTANT R26, desc[UR6][R2.64+0x74] ;  /* 0x00007406021a7981 */ /* 0x000ee4000c1e9900 */
[----:B------:R-:W-:Y:S02]  /*0310*/  FSEL R27, R24, R27, P0 ;  /* 0x0000001b181b7208 */ /* 0x000fe40000000000 */
[----:B------:R-:W3:Y:S02]  /*0320*/  LDG.E.CONSTANT R24, desc[UR6][R2.64+0x70] ;  /* 0x0000700602187981 */ /* 0x000ee4000c1e9900 */
[----:B------:R-:W-:-:S04]  /*0330*/  FSETP.GT.AND P0, PT, R20, R27, PT ;  /* 0x0000001b1400720b */ /* 0x000fc80003f04000 */
[----:B------:R-:W-:Y:S02]  /*0340*/  FSEL R27, R20, R27, P0 ;  /* 0x0000001b141b7208 */ /* 0x000fe40000000000 */
[----:B------:R-:W3:Y:S02]  /*0350*/  LDG.E.CONSTANT R20, desc[UR6][R2.64+0x78] ;  /* 0x0000780602147981 */ /* 0x000ee4000c1e9900 */
[----:B------:R-:W-:-:S04]  /*0360*/  FSETP.GT.AND P0, PT, R6, R27, PT ;  /* 0x0000001b0600720b */ /* 0x000fc80003f04000 */
[----:B------:R-:W-:Y:S02]  /*0370*/  FSEL R28, R6, R27, P0 ;  /* 0x0000001b061c7208 */ /* 0x000fe40000000000 */
[----:B------:R0:W3:Y:S02]  /*0380*/  LDG.E.CONSTANT R6, desc[UR6][R2.64+0x7c] ;  /* 0x00007c0602067981 */ /* 0x0000e4000c1e9900 */
[----:B------:R-:W-:-:S04]  /*0390*/  FSETP.GT.AND P0, PT, R5, R28, PT ;  /* 0x0000001c0500720b */ /* 0x000fc80003f04000 */
[----:B------:R-:W-:-:S04]  /*03a0*/  FSEL R28, R5, R28, P0 ;  /* 0x0000001c051c7208 */ /* 0x000fc80000000000 */
        /* <DEDUP_REMOVED lines=21> */
[----:B------:R-:W-:Y:S01]  /*0500*/  FSEL R9, R9, R10, P0 ;  /* 0x0000000a09097208 */ /* 0x000fe20000000000 */
[----:B0-----:R-:W-:-:S03]  /*0510*/  IMAD.WIDE.U32 R2, R0, 0x80, RZ ;  /* 0x0000008000027825 */ /* 0x001fc600078e00ff */
[----:B------:R-:W-:-:S04]  /*0520*/  LOP3.LUT R14, R2, 0x10, RZ, 0xfc, !PT ;  /* 0x00000010020e7812 */ /* 0x000fc800078efcff */
[C---:B------:R-:W-:Y:S02]  /*0530*/  IADD3 R0, P1, PT, R14.reuse, UR10, RZ ;  /* 0x0000000a0e007c10 */ /* 0x040fe4000ff3e0ff */
[----:B------:R-:W-:Y:S02]  /*0540*/  IADD3 R14, P2, PT, R14, UR8, RZ ;  /* 0x000000080e0e7c10 */ /* 0x000fe4000ff5e0ff */
[----:B------:R-:W-:Y:S01]  /*0550*/  IADD3.X R11, PT, PT, R3, UR11, RZ, P1, !PT ;  /* 0x0000000b030b7c10 */ /* 0x000fe20008ffe4ff */
[----:B------:R-:W-:Y:S01]  /*0560*/  UMOV UR4, URZ ;  /* 0x000000ff00047c82 */ /* 0x000fe20008000000 */
[----:B--2---:R-:W-:-:S04]  /*0570*/  FSETP.GT.AND P0, PT, R8, R9, PT ;  /* 0x000000090800720b */ /* 0x004fc80003f04000 */
[----:B------:R-:W-:-:S04]  /*0580*/  FSEL R8, R8, R9, P0 ;  /* 0x0000000908087208 */ /* 0x000fc80000000000 */
[----:B----4-:R-:W-:-:S04]  /*0590*/  FSETP.GT.AND P0, PT, R7, R8, PT ;  /* 0x000000080700720b */ /* 0x010fc80003f04000 */
[----:B------:R-:W-:-:S04]  /*05a0*/  FSEL R8, R7, R8, P0 ;  /* 0x0000000807087208 */ /* 0x000fc80000000000 */
[----:B-----5:R-:W-:-:S04]  /*05b0*/  FSETP.GT.AND P0, PT, R21, R8, PT ;  /* 0x000000081500720b */ /* 0x020fc80003f04000 */
[----:B------:R-:W-:-:S04]  /*05c0*/  FSEL R21, R21, R8, P0 ;  /* 0x0000000815157208 */ /* 0x000fc80000000000 */
[----:B---3--:R-:W-:-:S04]  /*05d0*/  FSETP.GT.AND P0, PT, R22, R21, PT ;  /* 0x000000151600720b */ /* 0x008fc80003f04000 */
        /* <DEDUP_REMOVED lines=10> */
[----:B------:R-:W-:Y:S02]  /*0680*/  FSEL R25, R20, R25, P0 ;  /* 0x0000001914197208 */ /* 0x000fe40000000000 */
[----:B------:R-:W-:Y:S02]  /*0690*/  IADD3.X R7, PT, PT, R3, UR9, RZ, P2, !PT ;  /* 0x0000000903077c10 */ /* 0x000fe400097fe4ff */
[----:B------:R-:W-:Y:S01]  /*06a0*/  FSETP.GT.AND P0, PT, R6, R25, PT ;  /* 0x000000190600720b */ /* 0x000fe20003f04000 */
[----:B------:R-:W-:-:S03]  /*06b0*/  HFMA2 R3, -RZ, RZ, 0, 0 ;  /* 0x00000000ff037431 */ /* 0x000fc600000001ff */
[----:B------:R-:W-:-:S09]  /*06c0*/  FSEL R2, R6, R25, P0 ;  /* 0x0000001906027208 */ /* 0x000fd20000000000 */
.L_x_0:
[----:B------:R-:W-:-:S05]  /*06d0*/  MOV R6, R14 ;  /* 0x0000000e00067202 */ /* 0x000fca0000000f00 */
[----:B------:R-:W2:Y:S04]  /*06e0*/  LDG.E.CONSTANT R25, desc[UR6][R6.64+-0xc] ;  /* 0xfffff40606197981 */ /* 0x000ea8000c1e9900 */
[----:B------:R-:W3:Y:S04]  /*06f0*/  LDG.E.CONSTANT R27, desc[UR6][R6.64+-0x10] ;  /* 0xfffff006061b7981 */ /* 0x000ee8000c1e9900 */
[----:B------:R-:W4:Y:S04]  /*0700*/  LDG.E.CONSTANT R17, desc[UR6][R6.64+-0x8] ;  /* 0xfffff80606117981 */ /* 0x000f28000c1e9900 */
[----:B------:R-:W5:Y:S04]  /*0710*/  LDG.E.CONSTANT R23, desc[UR6][R6.64+-0x4] ;  /* 0xfffffc0606177981 */ /* 0x000f68000c1e9900 */
[----:B------:R-:W5:Y:S04]  /*0720*/  LDG.E.CONSTANT R5, desc[UR6][R6.64] ;  /* 0x0000000606057981 */ /* 0x000f68000c1e9900 */
[----:B------:R-:W5:Y:S04]  /*0730*/  LDG.E.CONSTANT R9, desc[UR6][R6.64+0x4] ;  /* 0x0000040606097981 */ /* 0x000f68000c1e9900 */
[----:B------:R-:W5:Y:S04]  /*0740*/  LDG.E.CONSTANT R19, desc[UR6][R6.64+0x8] ;  /* 0x0000080606137981 */ /* 0x000f68000c1e9900 */
[----:B------:R-:W5:Y:S01]  /*0750*/  LDG.E.CONSTANT R21, desc[UR6][R6.64+0xc] ;  /* 0x00000c0606157981 */ /* 0x000f62000c1e9900 */
[----:B------:R-:W-:-:S02]  /*0760*/  MOV R16, 0x3bbb989d ;  /* 0x3bbb989d00107802 */ /* 0x000fc40000000f00 */
[----:B------:R-:W-:Y:S01]  /*0770*/  MOV R15, 0x437c0000 ;  /* 0x437c0000000f7802 */ /* 0x000fe20000000f00 */
[----:B------:R-:W-:-:S04]  /*0780*/  UIADD3 UR4, UPT, UPT, UR4, 0x8, URZ ;  /* 0x0000000804047890 */ /* 0x000fc8000fffe0ff */
[----:B------:R-:W-:Y:S01]  /*0790*/  UISETP.NE.AND UP0, UPT, UR4, 0x20, UPT ;  /* 0x000000200400788c */ /* 0x000fe2000bf05270 */
[----:B--2---:R-:W-:-:S04]  /*07a0*/  FADD R25, -R2, R25 ;  /* 0x0000001902197221 */ /* 0x004fc80000000100 */
[----:B------:R-:W-:Y:S01]  /*07b0*/  FFMA.SAT R12, R25, R16, 0.5 ;  /* 0x3f000000190c7423 */ /* 0x000fe20000002010 */
[----:B---3--:R-:W-:-:S03]  /*07c0*/  FADD R27, -R2, R27 ;  /* 0x0000001b021b7221 */ /* 0x008fc60000000100 */
[-C--:B------:R-:W-:Y:S01]  /*07d0*/  FFMA.RM R12, R12, R15.reuse, 12582913 ;  /* 0x4b4000010c0c7423 */ /* 0x080fe2000000400f */
[----:B----4-:R-:W-:Y:S01]  /*07e0*/  FADD R17, -R2, R17 ;  /* 0x0000001102117221 */ /* 0x010fe20000000100 */
[-C--:B------:R-:W-:Y:S02]  /*07f0*/  FFMA.SAT R10, R27, R16.reuse, 0.5 ;  /* 0x3f0000001b0a7423 */ /* 0x080fe40000002010 */
[----:B------:R-:W-:Y:S01]  /*0800*/  FADD R14, R12, -12583039 ;  /* 0xcb40007f0c0e7421 */ /* 0x000fe20000000000 */
[-C--:B------:R-:W-:Y:S01]  /*0810*/  FFMA.SAT R18, R17, R16.reuse, 0.5 ;  /* 0x3f00000011127423 */ /* 0x080fe20000002010 */
[----:B-----5:R-:W-:Y:S01]  /*0820*/  FADD R23, -R2, R23 ;  /* 0x0000001702177221 */ /* 0x020fe20000000100 */
[-C--:B------:R-:W-:Y:S01]  /*0830*/  FFMA.RM R10, R10, R15.reuse, 12582913 ;  /* 0x4b4000010a0a7423 */ /* 0x080fe2000000400f */
[----:B------:R-:W-:Y:S01]  /*0840*/  FFMA R20, R25, 1.4426950216293334961, -R14 ;  /* 0x3fb8aa3b19147823 */ /* 0x000fe2000000080e */
[-C--:B------:R-:W-:Y:S01]  /*0850*/  FFMA.RM R13, R18, R15.reuse, 12582913 ;  /* 0x4b400001120d7423 */ /* 0x080fe2000000400f */
[----:B------:R-:W-:Y:S01]  /*0860*/  FFMA.SAT R18, R23, R16, 0.5 ;  /* 0x3f00000017127423 */ /* 0x000fe20000002010 */
[----:B------:R-:W-:Y:S01]  /*0870*/  FADD R8, R10, -12583039 ;  /* 0xcb40007f0a087421 */ /* 0x000fe20000000000 */
[----:B------:R-:W-:Y:S01]  /*0880*/  FFMA R20, R25, 1.925963033500011079e-08, R20 ;  /* 0x32a5706019147823 */ /* 0x000fe20000000014 */
[----:B------:R-:W-:Y:S01]  /*0890*/  FADD R25, -R2, R5 ;  /* 0x0000000502197221 */ /* 0x000fe20000000100 */
[----:B------:R-:W-:Y:S01]  /*08a0*/  FFMA.RM R5, R18, R15, 12582913 ;  /* 0x4b40000112057423 */ /* 0x000fe2000000400f */
[----:B------:R-:W-:-:S03]  /*08b0*/  FFMA R8, R27, 1.4426950216293334961, -R8 ;  /* 0x3fb8aa3b1b087823 */ /* 0x000fc60000000808 */
[----:B------:R-:W-:Y:S01]  /*08c0*/  FADD R22, R5, -12583039 ;  /* 0xcb40007f05167421 */ /* 0x000fe20000000000 */
[----:B------:R-:W-:Y:S01]  /*08d0*/  FFMA R14, R27, 1.925963033500011079e-08, R8 ;  /* 0x32a570601b0e7823 */ /* 0x000fe20000000008 */
[----:B------:R-:W-:Y:S01]  /*08e0*/  FADD R8, R13, -12583039 ;  /* 0xcb40007f0d087421 */ /* 0x000fe20000000000 */
[----:B------:R-:W-:Y:S01]  /*08f0*/  FFMA.SAT R24, R25, R16, 0.5 ;  /* 0x3f00000019187423 */ /* 0x000fe20000002010 */
[----:B------:R-:W-:Y:S01]  /*0900*/  FFMA R22, R23, 1.4426950216293334961, -R22 ;  /* 0x3fb8aa3b17167823 */ /* 0x000fe20000000816 */
[----:B------:R-:W-:Y:S01]  /*0910*/  FADD R27, -R2, R9 ;  /* 0x00000009021b7221 */ /* 0x000fe20000000100 */
[----:B------:R-:W-:Y:S01]  /*0920*/  FFMA R8, R17, 1.4426950216293334961, -R8 ;  /* 0x3fb8aa3b11087823 */ /* 0x000fe20000000808 */
[----:B------:R-:W-:Y:S01]  /*0930*/  FFMA.RM R9, R24, R15, 12582913 ;  /* 0x4b40000118097423 */ /* 0x000fe2000000400f */
[----:B------:R-:W-:Y:S01]  /*0940*/  FFMA R24, R23, 1.925963033500011079e-08, R22 ;  /* 0x32a5706017187823 */ /* 0x000fe20000000016 */
[C---:B------:R-:W-:Y:S01]  /*0950*/  FADD R23, -R2.reuse, R19 ;  /* 0x0000001302177221 */ /* 0x040fe20000000100 */
[----:B------:R-:W-:Y:S01]  /*0960*/  FFMA R18, R17, 1.925963033500011079e-08, R8 ;  /* 0x32a5706011127823 */ /* 0x000fe20000000008 */
[----:B------:R-:W-:Y:S01]  /*0970*/  FADD R26, R9, -12583039 ;  /* 0xcb40007f091a7421 */ /* 0x000fe20000000000 */
[----:B------:R0:W-:Y:S01]  /*0980*/  MUFU.EX2 R17, R20 ;  /* 0x0000001400117308 */ /* 0x0001e20000000800 */
[----:B------:R-:W-:-:S02]  /*0990*/  FADD R21, -R2, R21 ;  /* 0x0000001502157221 */ /* 0x000fc40000000100 */
[----:B------:R-:W-:Y:S01]  /*09a0*/  FFMA R26, R25, 1.4426950216293334961, -R26 ;  /* 0x3fb8aa3b191a7823 */ /* 0x000fe2000000081a */
[-C--:B------:R-:W-:Y:S01]  /*09b0*/  FFMA.SAT R8, R27, R16.reuse, 0.5 ;  /* 0x3f0000001b087423 */ /* 0x080fe20000002010 */
[----:B0-----:R-:W-:-:S03]  /*09c0*/  FFMA.SAT R20, R23, R16, 0.5 ;  /* 0x3f00000017147423 */ /* 0x001fc60000002010 */
[----:B------:R-:W0:Y:S01]  /*09d0*/  MUFU.EX2 R14, R14 ;  /* 0x0000000e000e7308 */ /* 0x000e220000000800 */
[-C--:B------:R-:W-:Y:S01]  /*09e0*/  FFMA.RM R20, R20, R15.reuse, 12582913 ;  /* 0x4b40000114147423 */ /* 0x080fe2000000400f */
[----:B------:R-:W-:Y:S01]  /*09f0*/  FFMA R25, R25, 1.925963033500011079e-08, R26 ;  /* 0x32a5706019197823 */ /* 0x000fe2000000001a */
[----:B------:R-:W-:Y:S01]  /*0a00*/  FFMA.SAT R28, R21, R16, 0.5 ;  /* 0x3f000000151c7423 */ /* 0x000fe20000002010 */
[-C--:B------:R-:W-:Y:S01]  /*0a10*/  FFMA.RM R8, R8, R15.reuse, 12582913 ;  /* 0x4b40000108087423 */ /* 0x080fe2000000400f */
[----:B------:R-:W-:Y:S02]  /*0a20*/  FADD R26, R20, -12583039 ;  /* 0xcb40007f141a7421 */ /* 0x000fe40000000000 */
[----:B------:R-:W-:Y:S01]  /*0a30*/  FFMA.RM R15, R28, R15, 12582913 ;  /* 0x4b4000011c0f7423 */ /* 0x000fe2000000400f */
[----:B------:R-:W-:Y:S01]  /*0a40*/  FADD R22, R8, -12583039 ;  /* 0xcb40007f08167421 */ /* 0x000fe20000000000 */
[----:B------:R-:W-:Y:S01]  /*0a50*/  FFMA R26, R23, 1.4426950216293334961, -R26 ;  /* 0x3fb8aa3b171a7823 */ /* 0x000fe2000000081a */
[----:B------:R1:W-:Y:S02]  /*0a60*/  MUFU.EX2 R19, R24 ;  /* 0x0000001800137308 */ /* 0x0003e40000000800 */
[----:B------:R-:W-:Y:S01]  /*0a70*/  FFMA R22, R27, 1.4426950216293334961, -R22 ;  /* 0x3fb8aa3b1b167823 */ /* 0x000fe20000000816 */
[----:B------:R-:W-:Y:S01]  /*0a80*/  FFMA R26, R23, 1.925963033500011079e-08, R26 ;  /* 0x32a57060171a7823 */ /* 0x000fe2000000001a */
[----:B------:R-:W-:Y:S01]  /*0a90*/  SHF.L.U32 R23, R10, 0x17, RZ ;  /* 0x000000170a177819 */ /* 0x000fe200000006ff */
[----:B-1----:R-:W-:-:S03]  /*0aa0*/  FADD R24, R15, -12583039 ;  /* 0xcb40007f0f187421 */ /* 0x002fc60000000000 */
[----:B------:R-:W1:Y:S01]  /*0ab0*/  MUFU.EX2 R18, R18 ;  /* 0x0000001200127308 */ /* 0x000e620000000800 */
[----:B------:R-:W-:Y:S01]  /*0ac0*/  SHF.L.U32 R12, R12, 0x17, RZ ;  /* 0x000000170c0c7819 */ /* 0x000fe200000006ff */
[----:B------:R-:W-:Y:S01]  /*0ad0*/  FFMA R24, R21, 1.4426950216293334961, -R24 ;  /* 0x3fb8aa3b15187823 */ /* 0x000fe20000000818 */
[----:B------:R-:W-:Y:S01]  /*0ae0*/  FFMA R22, R27, 1.925963033500011079e-08, R22 ;  /* 0x32a570601b167823 */ /* 0x000fe20000000016 */
[----:B0-----:R-:W-:Y:S02]  /*0af0*/  FMUL R14, R23, R14 ;  /* 0x0000000e170e7220 */ /* 0x001fe40000400000 */
[----:B------:R-:W-:Y:S01]  /*0b00*/  FFMA R24, R21, 1.925963033500011079e-08, R24 ;  /* 0x32a5706015187823 */ /* 0x000fe20000000018 */
[----:B------:R-:W-:Y:S01]  /*0b10*/  FMUL R21, R12, R17 ;  /* 0x000000110c157220 */ /* 0x000fe20000400000 */
[----:B------:R-:W-:Y:S01]  /*0b20*/  FADD R17, R14, R3 ;  /* 0x000000030e117221 */ /* 0x000fe20000000000 */
[----:B------:R-:W0:Y:S01]  /*0b30*/  MUFU.EX2 R16, R25 ;  /* 0x0000001900107308 */ /* 0x000e220000000800 */
[----:B------:R-:W-:-:S07]  /*0b40*/  SHF.L.U32 R13, R13, 0x17, RZ ;  /* 0x000000170d0d7819 */ /* 0x000fce00000006ff */
[----:B------:R-:W2:Y:S08]  /*0b50*/  MUFU.EX2 R22, R22 ;  /* 0x0000001600167308 */ /* 0x000eb00000000800 */
[----:B------:R-:W3:Y:S08]  /*0b60*/  MUFU.EX2 R10, R26 ;  /* 0x0000001a000a7308 */ /* 0x000ef00000000800 */
[----:B------:R-:W4:Y:S01]  /*0b70*/  MUFU.EX2 R3, R24 ;  /* 0x0000001800037308 */ /* 0x000f220000000800 */
[----:B------:R-:W-:Y:S01]  /*0b80*/  MOV R12, R0 ;  /* 0x00000000000c7202 */ /* 0x000fe20000000f00 */
[----:B-1----:R-:W-:Y:S01]  /*0b90*/  FMUL R18, R13, R18 ;  /* 0x000000120d127220 */ /* 0x002fe20000400000 */
[----:B------:R-:W-:-:S02]  /*0ba0*/  SHF.L.U32 R0, R5, 0x17, RZ ;  /* 0x0000001705007819 */ /* 0x000fc400000006ff */
[----:B------:R-:W-:Y:S02]  /*0bb0*/  MOV R13, R11 ;  /* 0x0000000b000d7202 */ /* 0x000fe40000000f00 */
[----:B------:R-:W-:Y:S02]  /*0bc0*/  SHF.L.U32 R5, R8, 0x17, RZ ;  /* 0x0000001708057819 */ /* 0x000fe400000006ff */
[----:B------:R-:W-:Y:S02]  /*0bd0*/  SHF.L.U32 R9, R9, 0x17, RZ ;  /* 0x0000001709097819 */ /* 0x000fe400000006ff */
[----:B------:R-:W-:Y:S02]  /*0be0*/  SHF.L.U32 R11, R20, 0x17, RZ ;  /* 0x00000017140b7819 */ /* 0x000fe400000006ff */
[----:B------:R-:W-:Y:S01]  /*0bf0*/  SHF.L.U32 R8, R15, 0x17, RZ ;  /* 0x000000170f087819 */ /* 0x000fe200000006ff */
[----:B------:R-:W-:Y:S01]  /*0c00*/  FMUL R19, R0, R19 ;  /* 0x0000001300137220 */ /* 0x000fe20000400000 */
[----:B0-----:R-:W-:Y:S01]  /*0c10*/  FMUL R9, R9, R16 ;  /* 0x0000001009097220 */ /* 0x001fe20000400000 */
[----:B--2---:R-:W-:Y:S01]  /*0c20*/  FMUL R5, R5, R22 ;  /* 0x0000001605057220 */ /* 0x004fe20000400000 */
[----:B---3--:R-:W-:Y:S01]  /*0c30*/  FMUL R10, R11, R10 ;  /* 0x0000000a0b0a7220 */ /* 0x008fe20000400000 */
[----:B----4-:R-:W-:Y:S01]  /*0c40*/  FMUL R8, R8, R3 ;  /* 0x0000000308087220 */ /* 0x010fe20000400000 */
[----:B------:R-:W-:Y:S01]  /*0c50*/  FADD R17, R17, R21 ;  /* 0x0000001511117221 */ /* 0x000fe20000000000 */
[----:B------:R-:W-:Y:S03]  /*0c60*/  STG.E desc[UR6][R12.64+-0xc], R21 ;  /* 0xfffff4150c007986 */ /* 0x000fe6000c101906 */
[----:B------:R-:W-:Y:S01]  /*0c70*/  FADD R17, R17, R18 ;  /* 0x0000001211117221 */ /* 0x000fe20000000000 */
[----:B------:R-:W-:Y:S04]  /*0c80*/  STG.E desc[UR6][R12.64+-0x8], R18 ;  /* 0xfffff8120c007986 */ /* 0x000fe8000c101906 */
[----:B------:R-:W-:Y:S04]  /*0c90*/  STG.E desc[UR6][R12.64+-0x4], R19 ;  /* 0xfffffc130c007986 */ /* 0x000fe8000c101906 */
[----:B------:R-:W-:Y:S04]  /*0ca0*/  STG.E desc[UR6][R12.64], R9 ;  /* 0x000000090c007986 */ /* 0x000fe8000c101906 */
[----:B------:R-:W-:Y:S04]  /*0cb0*/  STG.E desc[UR6][R12.64+0x4], R5 ;  /* 0x000004050c007986 */ /* 0x000fe8000c101906 */
[----:B------:R-:W-:Y:S04]  /*0cc0*/  STG.E desc[UR6][R12.64+0x8], R10 ;  /* 0x0000080a0c007986 */ /* 0x000fe8000c101906 */
[----:B------:R-:W-:Y:S01]  /*0cd0*/  STG.E desc[UR6][R12.64+0xc], R8 ;  /* 0x00000c080c007986 */ /* 0x000fe2000c101906 */
[----:B------:R-:W-:-:S04]  /*0ce0*/  FADD R17, R17, R19 ;  /* 0x0000001311117221 */ /* 0x000fc80000000000 */
[----:B------:R-:W-:Y:S01]  /*0cf0*/  FADD R17, R17, R9 ;  /* 0x0000000911117221 */ /* 0x000fe20000000000 */
[----:B------:R0:W-:Y:S03]  /*0d00*/  STG.E desc[UR6][R12.64+-0x10], R14 ;  /* 0xfffff00e0c007986 */ /* 0x0001e6000c101906 */
[----:B------:R-:W-:Y:S01]  /*0d10*/  FADD R17, R17, R5 ;  /* 0x0000000511117221 */ /* 0x000fe20000000000 */
[----:B------:R-:W-:-:S03]  /*0d20*/  IADD3 R0, P0, PT, R12, 0x20, RZ ;  /* 0x000000200c007810 */ /* 0x000fc60007f1e0ff */
[----:B------:R-:W-:Y:S01]  /*0d30*/  FADD R17, R17, R10 ;  /* 0x0000000a11117221 */ /* 0x000fe20000000000 */
[----:B------:R-:W-:Y:S02]  /*0d40*/  IADD3.X R11, PT, PT, RZ, R13, RZ, P0, !PT ;  /* 0x0000000dff0b7210 */ /* 0x000fe400007fe4ff */
[----:B0-----:R-:W-:Y:S01]  /*0d50*/  IADD3 R14, P1, PT, R6, 0x20, RZ ;  /* 0x00000020060e7810 */ /* 0x001fe20007f3e0ff */
[----:B------:R-:W-:-:S03]  /*0d60*/  FADD R3, R17, R8 ;  /* 0x0000000811037221 */ /* 0x000fc60000000000 */
[----:B------:R-:W-:Y:S01]  /*0d70*/  IADD3.X R7, PT, PT, RZ, R7, RZ, P1, !PT ;  /* 0x00000007ff077210 */ /* 0x000fe20000ffe4ff */
[----:B------:R-:W-:Y:S08]  /*0d80*/  BRA.U UP0, `(.L_x_0) ;  /* 0xfffffff900507547 */ /* 0x000ff0000b83ffff */
[----:B------:R-:W0:Y:S02]  /*0d90*/  LDC.64 R6, c[0x0][0x388] ;  /* 0x0000e200ff067b82 */ /* 0x000e240000000a00 */
[----:B0-----:R-:W-:-:S05]  /*0da0*/  IMAD.WIDE.U32 R4, R4, 0x4, R6 ;  /* 0x0000000404047825 */ /* 0x001fca00078e0006 */
[----:B------:R-:W2:Y:S01]  /*0db0*/  LDG.E R0, desc[UR6][R4.64] ;  /* 0x0000000604007981 */ /* 0x000ea2000c1e1900 */
[----:B------:R-:W0:Y:S01]  /*0dc0*/  MUFU.RCP R2, R3 ;  /* 0x0000000300027308 */ /* 0x000e220000001000 */
[----:B------:R-:W-:Y:S01]  /*0dd0*/  BSSY.RECONVERGENT B2, `(.L_x_1) ;  /* 0x000000b000027945 */ /* 0x000fe20003800200 */
[----:B0-----:R-:W-:-:S04]  /*0de0*/  FFMA R7, -R3, R2, 1 ;  /* 0x3f80000003077423 */ /* 0x001fc80000000102 */
[----:B------:R-:W-:Y:S02]  /*0df0*/  FFMA R7, R2, R7, R2 ;  /* 0x0000000702077223 */ /* 0x000fe40000000002 */
[----:B--2---:R-:W0:Y:S02]  /*0e00*/  FCHK P0, R0, R3 ;  /* 0x0000000300007302 */ /* 0x004e240000000000 */
[----:B------:R-:W-:-:S04]  /*0e10*/  FFMA R2, R0, R7, RZ ;  /* 0x0000000700027223 */ /* 0x000fc800000000ff */
[----:B------:R-:W-:-:S04]  /*0e20*/  FFMA R6, -R3, R2, R0 ;  /* 0x0000000203067223 */ /* 0x000fc80000000100 */
[----:B------:R-:W-:Y:S01]  /*0e30*/  FFMA R7, R7, R6, R2 ;  /* 0x0000000607077223 */ /* 0x000fe20000000002 */
[----:B0-----:R-:W-:Y:S06]  /*0e40*/  @!P0 BRA `(.L_x_2) ;  /* 0x00000000000c8947 */ /* 0x001fec0003800000 */
[----:B------:R-:W-:-:S07]  /*0e50*/  MOV R2, 0xe70 ;  /* 0x00000e7000027802 */ /* 0x000fce0000000f00 */
[----:B------:R-:W-:Y:S05]  /*0e60*/  CALL.REL.NOINC `($__internal_0_$__cuda_sm3x_div_rn_noftz_f32_slowpath) ;  /* 0x0000001c00907944 */ /* 0x000fea0003c00000 */
[----:B------:R-:W-:-:S07]  /*0e70*/  MOV R7, R9 ;  /* 0x0000000900077202 */ /* 0x000fce0000000f00 */
.L_x_2:
[----:B------:R-:W-:Y:S05]  /*0e80*/  BSYNC.RECONVERGENT B2 ;  /* 0x0000000000027941 */ /* 0x000fea0003800200 */
.L_x_1:
[----:B------:R-:W2:Y:S01]  /*0e90*/  LDG.E R2, desc[UR6][R4.64+0x4] ;  /* 0x0000040604027981 */ /* 0x000ea2000c1e1900 */
[----:B------:R-:W0:Y:S01]  /*0ea0*/  MUFU.RCP R0, R3 ;  /* 0x0000000300007308 */ /* 0x000e220000001000 */
[----:B------:R-:W-:Y:S02]  /*0eb0*/  BSSY.RECONVERGENT B2, `(.L_x_3) ;  /* 0x000000c000027945 */ /* 0x000fe40003800200 */
[----:B------:R1:W-:Y:S01]  /*0ec0*/  STG.E desc[UR6][R4.64], R7 ;  /* 0x0000000704007986 */ /* 0x0003e2000c101906 */
[----:B0-----:R-:W-:-:S04]  /*0ed0*/  FFMA R9, -R3, R0, 1 ;  /* 0x3f80000003097423 */ /* 0x001fc80000000100 */
[----:B------:R-:W-:Y:S01]  /*0ee0*/  FFMA R0, R0, R9, R0 ;  /* 0x0000000900007223 */ /* 0x000fe20000000000 */
[----:B--2---:R-:W0:Y:S03]  /*0ef0*/  FCHK P0, R2, R3 ;  /* 0x0000000302007302 */ /* 0x004e260000000000 */
[----:B------:R-:W-:-:S04]  /*0f00*/  FFMA R9, R0, R2, RZ ;  /* 0x0000000200097223 */ /* 0x000fc800000000ff */
[----:B------:R-:W-:-:S04]  /*0f10*/  FFMA R6, -R3, R9, R2 ;  /* 0x0000000903067223 */ /* 0x000fc80000000102 */
[----:B------:R-:W-:Y:S01]  /*0f20*/  FFMA R9, R0, R6, R9 ;  /* 0x0000000600097223 */ /* 0x000fe20000000009 */
[----:B01----:R-:W-:Y:S06]  /*0f30*/  @!P0 BRA `(.L_x_4) ;  /* 0x00000000000c8947 */ /* 0x003fec0003800000 */
[----:B------:R-:W-:Y:S02]  /*0f40*/  MOV R0, R2 ;  /* 0x0000000200007202 */ /* 0x000fe40000000f00 */
[----:B------:R-:W-:-:S07]  /*0f50*/  MOV R2, 0xf70 ;  /* 0x00000f7000027802 */ /* 0x000fce0000000f00 */
[----:B------:R-:W-:Y:S05]  /*0f60*/  CALL.REL.NOINC `($__internal_0_$__cuda_sm3x_div_rn_noftz_f32_slowpath) ;  /* 0x0000001c00507944 */ /* 0x000fea0003c00000 */
.L_x_4:
[----:B------:R-:W-:Y:S05]  /*0f70*/  BSYNC.RECONVERGENT B2 ;  /* 0x0000000000027941 */ /* 0x000fea0003800200 */
.L_x_3:
        /* <DEDUP_REMOVED lines=14> */
[----:B------:R-:W-:-:S07]  /*1060*/  MOV R7, R9 ;  /* 0x0000000900077202 */ /* 0x000fce0000000f00 */
.L_x_6:
[----:B------:R-:W-:Y:S05]  /*1070*/  BSYNC.RECONVERGENT B2 ;  /* 0x0000000000027941 */ /* 0x000fea0003800200 */
.L_x_5:
        /* <DEDUP_REMOVED lines=14> */
.L_x_8:
[----:B------:R-:W-:Y:S05]  /*1160*/  BSYNC.RECONVERGENT B2 ;  /* 0x0000000000027941 */ /* 0x000fea0003800200 */
.L_x_7:
        /* <DEDUP_REMOVED lines=15> */
.L_x_10:
[----:B------:R-:W-:Y:S05]  /*1260*/  BSYNC.RECONVERGENT B2 ;  /* 0x0000000000027941 */ /* 0x000fea0003800200 */
.L_x_9:
        /* <DEDUP_REMOVED lines=14> */
.L_x_12:
[----:B------:R-:W-:Y:S05]  /*1350*/  BSYNC.RECONVERGENT B2 ;  /* 0x0000000000027941 */ /* 0x000fea0003800200 */
.L_x_11:
        /* <DEDUP_REMOVED lines=15> */
.L_x_14:
[----:B------:R-:W-:Y:S05]  /*1450*/  BSYNC.RECONVERGENT B2 ;  /* 0x0000000000027941 */ /* 0x000fea0003800200 */
.L_x_13:
        /* <DEDUP_REMOVED lines=14> */
.L_x_16:
[----:B------:R-:W-:Y:S05]  /*1540*/  BSYNC.RECONVERGENT B2 ;  /* 0x0000000000027941 */ /* 0x000fea0003800200 */
.L_x_15:
        /* <DEDUP_REMOVED lines=15> */
.L_x_18:
[----:B------:R-:W-:Y:S05]  /*1640*/  BSYNC.RECONVERGENT B2 ;  /* 0x0000000000027941 */ /* 0x000fea0003800200 */
.L_x_17:
        /* <DEDUP_REMOVED lines=14> */
.L_x_20:
[----:B------:R-:W-:Y:S05]  /*1730*/  BSYNC.RECONVERGENT B2 ;  /* 0x0000000000027941 */ /* 0x000fea0003800200 */
.L_x_19:
        /* <DEDUP_REMOVED lines=15> */
.L_x_22:
[----:B------:R-:W-:Y:S05]  /*1830*/  BSYNC.RECONVERGENT B2 ;  /* 0x0000000000027941 */ /* 0x000fea0003800200 */
.L_x_21:
        /* <DEDUP_REMOVED lines=14> */
.L_x_24:
[----:B------:R-:W-:Y:S05]  /*1920*/  BSYNC.RECONVERGENT B2 ;  /* 0x0000000000027941 */ /* 0x000fea0003800200 */
.L_x_23:
        /* <DEDUP_REMOVED lines=15> */
.L_x_26:
[----:B------:R-:W-:Y:S05]  /*1a20*/  BSYNC.RECONVERGENT B2 ;  /* 0x0000000000027941 */ /* 0x000fea0003800200 */
.L_x_25:
        /* <DEDUP_REMOVED lines=14> */
.L_x_28:
[----:B------:R-:W-:Y:S05]  /*1b10*/  BSYNC.RECONVERGENT B2 ;  /* 0x0000000000027941 */ /* 0x000fea0003800200 */
.L_x_27:
        /* <DEDUP_REMOVED lines=15> */
.L_x_30:
[----:B------:R-:W-:Y:S05]  /*1c10*/  BSYNC.RECONVERGENT B2 ;  /* 0x0000000000027941 */ /* 0x000fea0003800200 */
.L_x_29:
        /* <DEDUP_REMOVED lines=14> */
.L_x_32:
[----:B------:R-:W-:Y:S05]  /*1d00*/  BSYNC.RECONVERGENT B2 ;  /* 0x0000000000027941 */ /* 0x000fea0003800200 */
.L_x_31:
        /* <DEDUP_REMOVED lines=15> */
.L_x_34:
[----:B------:R-:W-:Y:S05]  /*1e00*/  BSYNC.RECONVERGENT B2 ;  /* 0x0000000000027941 */ /* 0x000fea0003800200 */
.L_x_33:
        /* <DEDUP_REMOVED lines=14> */
.L_x_36:
[----:B------:R-:W-:Y:S05]  /*1ef0*/  BSYNC.RECONVERGENT B2 ;  /* 0x0000000000027941 */ /* 0x000fea0003800200 */
.L_x_35:
        /* <DEDUP_REMOVED lines=15> */
.L_x_38:
[----:B------:R-:W-:Y:S05]  /*1ff0*/  BSYNC.RECONVERGENT B2 ;  /* 0x0000000000027941 */ /* 0x000fea0003800200 */
.L_x_37:
        /* <DEDUP_REMOVED lines=14> */
.L_x_40:
[----:B------:R-:W-:Y:S05]  /*20e0*/  BSYNC.RECONVERGENT B2 ;  /* 0x0000000000027941 */ /* 0x000fea0003800200 */
.L_x_39:
        /* <DEDUP_REMOVED lines=15> */
.L_x_42:
[----:B------:R-:W-:Y:S05]  /*21e0*/  BSYNC.RECONVERGENT B2 ;  /* 0x0000000000027941 */ /* 0x000fea0003800200 */
.L_x_41:
        /* <DEDUP_REMOVED lines=14> */
.L_x_44:
[----:B------:R-:W-:Y:S05]  /*22d0*/  BSYNC.RECONVERGENT B2 ;  /* 0x0000000000027941 */ /* 0x000fea0003800200 */
.L_x_43:
        /* <DEDUP_REMOVED lines=15> */
.L_x_46:
[----:B------:R-:W-:Y:S05]  /*23d0*/  BSYNC.RECONVERGENT B2 ;  /* 0x0000000000027941 */ /* 0x000fea0003800200 */
.L_x_45:
        /* <DEDUP_REMOVED lines=14> */
.L_x_48:
[----:B------:R-:W-:Y:S05]  /*24c0*/  BSYNC.RECONVERGENT B2 ;  /* 0x0000000000027941 */ /* 0x000fea0003800200 */
.L_x_47:
        /* <DEDUP_REMOVED lines=15> */
.L_x_50:
[----:B------:R-:W-:Y:S05]  /*25c0*/  BSYNC.RECONVERGENT B2 ;  /* 0x0000000000027941 */ /* 0x000fea0003800200 */
.L_x_49:
        /* <DEDUP_REMOVED lines=14> */
.L_x_52:
[----:B------:R-:W-:Y:S05]  /*26b0*/  BSYNC.RECONVERGENT B2 ;  /* 0x0000000000027941 */ /* 0x000fea0003800200 */
.L_x_51:
        /* <DEDUP_REMOVED lines=15> */
.L_x_54:
[----:B------:R-:W-:Y:S05]  /*27b0*/  BSYNC.RECONVERGENT B2 ;  /* 0x0000000000027941 */ /* 0x000fea0003800200 */
.L_x_53:
        /* <DEDUP_REMOVED lines=14> */
.L_x_56:
[----:B------:R-:W-:Y:S05]  /*28a0*/  BSYNC.RECONVERGENT B2 ;  /* 0x0000000000027941 */ /* 0x000fea0003800200 */
.L_x_55:
        /* <DEDUP_REMOVED lines=15> */
.L_x_58:
[----:B------:R-:W-:Y:S05]  /*29a0*/  BSYNC.RECONVERGENT B2 ;  /* 0x0000000000027941 */ /* 0x000fea0003800200 */
.L_x_57:
        /* <DEDUP_REMOVED lines=14> */
.L_x_60:
[----:B------:R-:W-:Y:S05]  /*2a90*/  BSYNC.RECONVERGENT B2 ;  /* 0x0000000000027941 */ /* 0x000fea0003800200 */
.L_x_59:
        /* <DEDUP_REMOVED lines=15> */
.L_x_62:
[----:B------:R-:W-:Y:S05]  /*2b90*/  BSYNC.RECONVERGENT B2 ;  /* 0x0000000000027941 */ /* 0x000fea0003800200 */
.L_x_61:
        /* <DEDUP_REMOVED lines=14> */
.L_x_64:
[----:B------:R-:W-:Y:S05]  /*2c80*/  BSYNC.RECONVERGENT B2 ;  /* 0x0000000000027941 */ /* 0x000fea0003800200 */
.L_x_63:
[----:B------:R-:W-:Y:S01]  /*2c90*/  STG.E desc[UR6][R4.64+0x7c], R9 ;  /* 0x00007c0904007986 */ /* 0x000fe2000c101906 */
[----:B------:R-:W-:Y:S05]  /*2ca0*/  EXIT ;  /* 0x000000000000794d */ /* 0x000fea0003800000 */
        .weak           $__internal_0_$__cuda_sm3x_div_rn_noftz_f32_slowpath
        .type           $__internal_0_$__cuda_sm3x_div_rn_noftz_f32_slowpath,@function
        .size           $__internal_0_$__cuda_sm3x_div_rn_noftz_f32_slowpath,(.L_x_77 - $__internal_0_$__cuda_sm3x_div_rn_noftz_f32_slowpath)
$__internal_0_$__cuda_sm3x_div_rn_noftz_f32_slowpath:
[----:B------:R-:W-:Y:S01]  /*2cb0*/  SHF.R.U32.HI R7, RZ, 0x17, R3 ;  /* 0x00000017ff077819 */ /* 0x000fe20000011603 */
[----:B------:R-:W-:Y:S01]  /*2cc0*/  BSSY.RECONVERGENT B0, `(.L_x_65) ;  /* 0x0000063000007945 */ /* 0x000fe20003800200 */
[----:B------:R-:W-:Y:S02]  /*2cd0*/  SHF.R.U32.HI R6, RZ, 0x17, R0 ;  /* 0x00000017ff067819 */ /* 0x000fe40000011600 */
[----:B------:R-:W-:Y:S02]  /*2ce0*/  LOP3.LUT R12, R7, 0xff, RZ, 0xc0, !PT ;  /* 0x000000ff070c7812 */ /* 0x000fe400078ec0ff */
[----:B------:R-:W-:Y:S02]  /*2cf0*/  LOP3.LUT R10, R6, 0xff, RZ, 0xc0, !PT ;  /* 0x000000ff060a7812 */ /* 0x000fe400078ec0ff */
[----:B------:R-:W-:Y:S02]  /*2d00*/  IADD3 R9, PT, PT, R12, -0x1, RZ ;  /* 0xffffffff0c097810 */ /* 0x000fe40007ffe0ff */
[----:B------:R-:W-:-:S02]  /*2d10*/  IADD3 R8, PT, PT, R10, -0x1, RZ ;  /* 0xffffffff0a087810 */ /* 0x000fc40007ffe0ff */
[----:B------:R-:W-:Y:S02]  /*2d20*/  ISETP.GT.U32.AND P0, PT, R9, 0xfd, PT ;  /* 0x000000fd0900780c */ /* 0x000fe40003f04070 */
[----:B------:R-:W-:Y:S02]  /*2d30*/  MOV R7, R3 ;  /* 0x0000000300077202 */ /* 0x000fe40000000f00 */
[----:B------:R-:W-:-:S13]  /*2d40*/  ISETP.GT.U32.OR P0, PT, R8, 0xfd, P0 ;  /* 0x000000fd0800780c */ /* 0x000fda0000704470 */
[----:B------:R-:W-:Y:S01]  /*2d50*/  @!P0 MOV R6, RZ ;  /* 0x000000ff00068202 */ /* 0x000fe20000000f00 */
[----:B------:R-:W-:Y:S06]  /*2d60*/  @!P0 BRA `(.L_x_66) ;  /* 0x00000000005c8947 */ /* 0x000fec0003800000 */
[----:B------:R-:W-:Y:S02]  /*2d70*/  FSETP.GTU.FTZ.AND P0, PT, |R0|, +INF , PT ;  /* 0x7f8000000000780b */ /* 0x000fe40003f1c200 */
[----:B------:R-:W-:-:S04]  /*2d80*/  FSETP.GTU.FTZ.AND P1, PT, |R3|, +INF , PT ;  /* 0x7f8000000300780b */ /* 0x000fc80003f3c200 */
[----:B------:R-:W-:-:S13]  /*2d90*/  PLOP3.LUT P0, PT, P0, P1, PT, 0xf8, 0x8f ;  /* 0x00000000008f781c */ /* 0x000fda0000703f70 */
[----:B------:R-:W-:Y:S05]  /*2da0*/  @P0 BRA `(.L_x_67) ;  /* 0x00000004004c0947 */ /* 0x000fea0003800000 */
[----:B------:R-:W-:-:S13]  /*2db0*/  LOP3.LUT P0, RZ, R7, 0x7fffffff, R0, 0xc8, !PT ;  /* 0x7fffffff07ff7812 */ /* 0x000fda000780c800 */
[----:B------:R-:W-:Y:S05]  /*2dc0*/  @!P0 BRA `(.L_x_68) ;  /* 0x00000004003c8947 */ /* 0x000fea0003800000 */
[C---:B------:R-:W-:Y:S02]  /*2dd0*/  FSETP.NEU.FTZ.AND P2, PT, |R0|.reuse, +INF , PT ;  /* 0x7f8000000000780b */ /* 0x040fe40003f5d200 */
[----:B------:R-:W-:Y:S02]  /*2de0*/  FSETP.NEU.FTZ.AND P1, PT, |R3|, +INF , PT ;  /* 0x7f8000000300780b */ /* 0x000fe40003f3d200 */
[----:B------:R-:W-:-:S11]  /*2df0*/  FSETP.NEU.FTZ.AND P0, PT, |R0|, +INF , PT ;  /* 0x7f8000000000780b */ /* 0x000fd60003f1d200 */
[----:B------:R-:W-:Y:S05]  /*2e00*/  @!P1 BRA !P2, `(.L_x_68) ;  /* 0x00000004002c9947 */ /* 0x000fea0005000000 */
[----:B------:R-:W-:-:S04]  /*2e10*/  LOP3.LUT P2, RZ, R0, 0x7fffffff, RZ, 0xc0, !PT ;  /* 0x7fffffff00ff7812 */ /* 0x000fc8000784c0ff */
[----:B------:R-:W-:-:S13]  /*2e20*/  PLOP3.LUT P1, PT, P1, P2, PT, 0x2f, 0xf2 ;  /* 0x0000000000f2781c */ /* 0x000fda0000f24577 */
[----:B------:R-:W-:Y:S05]  /*2e30*/  @P1 BRA `(.L_x_69) ;  /* 0x0000000400181947 */ /* 0x000fea0003800000 */
[----:B------:R-:W-:-:S04]  /*2e40*/  LOP3.LUT P1, RZ, R7, 0x7fffffff, RZ, 0xc0, !PT ;  /* 0x7fffffff07ff7812 */ /* 0x000fc8000782c0ff */
[----:B------:R-:W-:-:S13]  /*2e50*/  PLOP3.LUT P0, PT, P0, P1, PT, 0x2f, 0xf2 ;  /* 0x0000000000f2781c */ /* 0x000fda0000702577 */
[----:B------:R-:W-:Y:S05]  /*2e60*/  @P0 BRA `(.L_x_70) ;  /* 0x0000000400000947 */ /* 0x000fea0003800000 */
[----:B------:R-:W-:Y:S02]  /*2e70*/  ISETP.GE.AND P0, PT, R8, RZ, PT ;  /* 0x000000ff0800720c */ /* 0x000fe40003f06270 */
[----:B------:R-:W-:-:S11]  /*2e80*/  ISETP.GE.AND P1, PT, R9, RZ, PT ;  /* 0x000000ff0900720c */ /* 0x000fd60003f26270 */
[----:B------:R-:W-:Y:S01]  /*2e90*/  @P0 MOV R6, RZ ;  /* 0x000000ff00060202 */ /* 0x000fe20000000f00 */
[----:B------:R-:W-:Y:S01]  /*2ea0*/  @!P0 FFMA R0, R0, 1.84467440737095516160e+19, RZ ;  /* 0x5f80000000008823 */ /* 0x000fe200000000ff */
[----:B------:R-:W-:Y:S01]  /*2eb0*/  @!P0 MOV R6, 0xffffffc0 ;  /* 0xffffffc000068802 */ /* 0x000fe20000000f00 */
[----:B------:R-:W-:-:S03]  /*2ec0*/  @!P1 FFMA R7, R3, 1.84467440737095516160e+19, RZ ;  /* 0x5f80000003079823 */ /* 0x000fc600000000ff */
[----:B------:R-:W-:-:S07]  /*2ed0*/  @!P1 IADD3 R6, PT, PT, R6, 0x40, RZ ;  /* 0x0000004006069810 */ /* 0x000fce0007ffe0ff */
.L_x_66:
[----:B------:R-:W-:Y:S01]  /*2ee0*/  LEA R8, R12, 0xc0800000, 0x17 ;  /* 0xc08000000c087811 */ /* 0x000fe200078eb8ff */
[----:B------:R-:W-:Y:S03]  /*2ef0*/  BSSY.RECONVERGENT B1, `(.L_x_71) ;  /* 0x0000036000017945 */ /* 0x000fe60003800200 */
[----:B------:R-:W-:Y:S02]  /*2f00*/  IADD3 R8, PT, PT, -R8, R7, RZ ;  /* 0x0000000708087210 */ /* 0x000fe40007ffe1ff */
[----:B------:R-:W-:Y:S02]  /*2f10*/  IADD3 R7, PT, PT, R10, -0x7f, RZ ;  /* 0xffffff810a077810 */ /* 0x000fe40007ffe0ff */
[----:B------:R-:W0:Y:S01]  /*2f20*/  MUFU.RCP R9, R8 ;  /* 0x0000000800097308 */ /* 0x000e220000001000 */
[----:B------:R-:W-:Y:S02]  /*2f30*/  FADD.FTZ R11, -R8, -RZ ;  /* 0x800000ff080b7221 */ /* 0x000fe40000010100 */
[----:B------:R-:W-:-:S02]  /*2f40*/  IMAD R0, R7, -0x800000, R0 ;  /* 0xff80000007007824 */ /* 0x000fc400078e0200 */
[----:B0-----:R-:W-:-:S04]  /*2f50*/  FFMA R10, R9, R11, 1 ;  /* 0x3f800000090a7423 */ /* 0x001fc8000000000b */
[----:B------:R-:W-:-:S04]  /*2f60*/  FFMA R14, R9, R10, R9 ;  /* 0x0000000a090e7223 */ /* 0x000fc80000000009 */
[----:B------:R-:W-:-:S04]  /*2f70*/  FFMA R9, R0, R14, RZ ;  /* 0x0000000e00097223 */ /* 0x000fc800000000ff */
[----:B------:R-:W-:-:S04]  /*2f80*/  FFMA R10, R11, R9, R0 ;  /* 0x000000090b0a7223 */ /* 0x000fc80000000000 */
[----:B------:R-:W-:Y:S01]  /*2f90*/  FFMA R13, R14, R10, R9 ;  /* 0x0000000a0e0d7223 */ /* 0x000fe20000000009 */
[----:B------:R-:W-:-:S03]  /*2fa0*/  IADD3 R9, PT, PT, R7, 0x7f, -R12 ;  /* 0x0000007f07097810 */ /* 0x000fc60007ffe80c */
[----:B------:R-:W-:Y:S01]  /*2fb0*/  FFMA R10, R11, R13, R0 ;  /* 0x0000000d0b0a7223 */ /* 0x000fe20000000000 */
[----:B------:R-:W-:-:S03]  /*2fc0*/  IADD3 R9, PT, PT, R9, R6, RZ ;  /* 0x0000000609097210 */ /* 0x000fc60007ffe0ff */
[----:B------:R-:W-:-:S05]  /*2fd0*/  FFMA R0, R14, R10, R13 ;  /* 0x0000000a0e007223 */ /* 0x000fca000000000d */
[----:B------:R-:W-:-:S04]  /*2fe0*/  SHF.R.U32.HI R7, RZ, 0x17, R0 ;  /* 0x00000017ff077819 */ /* 0x000fc80000011600 */
[----:B------:R-:W-:-:S04]  /*2ff0*/  LOP3.LUT R7, R7, 0xff, RZ, 0xc0, !PT ;  /* 0x000000ff07077812 */ /* 0x000fc800078ec0ff */
[----:B------:R-:W-:-:S04]  /*3000*/  IADD3 R11, PT, PT, R7, R9, RZ ;  /* 0x00000009070b7210 */ /* 0x000fc80007ffe0ff */
[----:B------:R-:W-:-:S04]  /*3010*/  IADD3 R6, PT, PT, R11, -0x1, RZ ;  /* 0xffffffff0b067810 */ /* 0x000fc80007ffe0ff */
[----:B------:R-:W-:-:S13]  /*3020*/  ISETP.GE.U32.AND P0, PT, R6, 0xfe, PT ;  /* 0x000000fe0600780c */ /* 0x000fda0003f06070 */
[----:B------:R-:W-:Y:S05]  /*3030*/  @!P0 BRA `(.L_x_72) ;  /* 0x0000000000808947 */ /* 0x000fea0003800000 */
[----:B------:R-:W-:-:S13]  /*3040*/  ISETP.GT.AND P0, PT, R11, 0xfe, PT ;  /* 0x000000fe0b00780c */ /* 0x000fda0003f04270 */
[----:B------:R-:W-:Y:S05]  /*3050*/  @P0 BRA `(.L_x_73) ;  /* 0x00000000006c0947 */ /* 0x000fea0003800000 */
[----:B------:R-:W-:-:S13]  /*3060*/  ISETP.GE.AND P0, PT, R11, 0x1, PT ;  /* 0x000000010b00780c */ /* 0x000fda0003f06270 */
[----:B------:R-:W-:Y:S05]  /*3070*/  @P0 BRA `(.L_x_74) ;  /* 0x0000000000740947 */ /* 0x000fea0003800000 */
[----:B------:R-:W-:Y:S02]  /*3080*/  ISETP.GE.AND P0, PT, R11, -0x18, PT ;  /* 0xffffffe80b00780c */ /* 0x000fe40003f06270 */
[----:B------:R-:W-:-:S11]  /*3090*/  LOP3.LUT R0, R0, 0x80000000, RZ, 0xc0, !PT ;  /* 0x8000000000007812 */ /* 0x000fd600078ec0ff */
[----:B------:R-:W-:Y:S05]  /*30a0*/  @!P0 BRA `(.L_x_74) ;  /* 0x0000000000688947 */ /* 0x000fea0003800000 */
[CCC-:B------:R-:W-:Y:S01]  /*30b0*/  FFMA.RZ R6, R14.reuse, R10.reuse, R13.reuse ;  /* 0x0000000a0e067223 */ /* 0x1c0fe2000000c00d */
[C---:B------:R-:W-:Y:S01]  /*30c0*/  IADD3 R9, PT, PT, R11.reuse, 0x20, RZ ;  /* 0x000000200b097810 */ /* 0x040fe20007ffe0ff */
[-CC-:B------:R-:W-:Y:S01]  /*30d0*/  FFMA.RM R7, R14, R10.reuse, R13.reuse ;  /* 0x0000000a0e077223 */ /* 0x180fe2000000400d */
[C---:B------:R-:W-:Y:S02]  /*30e0*/  ISETP.NE.AND P2, PT, R11.reuse, RZ, PT ;  /* 0x000000ff0b00720c */ /* 0x040fe40003f45270 */
[----:B------:R-:W-:Y:S01]  /*30f0*/  LOP3.LUT R8, R6, 0x7fffff, RZ, 0xc0, !PT ;  /* 0x007fffff06087812 */ /* 0x000fe200078ec0ff */
[----:B------:R-:W-:Y:S01]  /*3100*/  FFMA.RP R6, R14, R10, R13 ;  /* 0x0000000a0e067223 */ /* 0x000fe2000000800d */
[C---:B------:R-:W-:Y:S02]  /*3110*/  ISETP.NE.AND P1, PT, R11.reuse, RZ, PT ;  /* 0x000000ff0b00720c */ /* 0x040fe40003f25270 */
[----:B------:R-:W-:Y:S02]  /*3120*/  LOP3.LUT R8, R8, 0x800000, RZ, 0xfc, !PT ;  /* 0x0080000008087812 */ /* 0x000fe400078efcff */
[----:B------:R-:W-:-:S02]  /*3130*/  IADD3 R10, PT, PT, -R11, RZ, RZ ;  /* 0x000000ff0b0a7210 */ /* 0x000fc40007ffe1ff */
[----:B------:R-:W-:Y:S02]  /*3140*/  SHF.L.U32 R9, R8, R9, RZ ;  /* 0x0000000908097219 */ /* 0x000fe400000006ff */
[----:B------:R-:W-:Y:S02]  /*3150*/  FSETP.NEU.FTZ.AND P0, PT, R6, R7, PT ;  /* 0x000000070600720b */ /* 0x000fe40003f1d000 */
[----:B------:R-:W-:Y:S02]  /*3160*/  SEL R7, R10, RZ, P2 ;  /* 0x000000ff0a077207 */ /* 0x000fe40001000000 */
[----:B------:R-:W-:Y:S02]  /*3170*/  ISETP.NE.AND P1, PT, R9, RZ, P1 ;  /* 0x000000ff0900720c */ /* 0x000fe40000f25270 */
[----:B------:R-:W-:Y:S02]  /*3180*/  SHF.R.U32.HI R7, RZ, R7, R8 ;  /* 0x00000007ff077219 */ /* 0x000fe40000011608 */
[----:B------:R-:W-:-:S02]  /*3190*/  PLOP3.LUT P0, PT, P0, P1, PT, 0xf8, 0x8f ;  /* 0x00000000008f781c */ /* 0x000fc40000703f70 */
[----:B------:R-:W-:Y:S02]  /*31a0*/  SHF.R.U32.HI R9, RZ, 0x1, R7 ;  /* 0x00000001ff097819 */ /* 0x000fe40000011607 */
[----:B------:R-:W-:-:S04]  /*31b0*/  SEL R6, RZ, 0x1, !P0 ;  /* 0x00000001ff067807 */ /* 0x000fc80004000000 */
[----:B------:R-:W-:-:S04]  /*31c0*/  LOP3.LUT R6, R6, 0x1, R9, 0xf8, !PT ;  /* 0x0000000106067812 */ /* 0x000fc800078ef809 */
[----:B------:R-:W-:-:S04]  /*31d0*/  LOP3.LUT R6, R6, R7, RZ, 0xc0, !PT ;  /* 0x0000000706067212 */ /* 0x000fc800078ec0ff */
[----:B------:R-:W-:-:S04]  /*31e0*/  IADD3 R9, PT, PT, R9, R6, RZ ;  /* 0x0000000609097210 */ /* 0x000fc80007ffe0ff */
[----:B------:R-:W-:Y:S01]  /*31f0*/  LOP3.LUT R0, R9, R0, RZ, 0xfc, !PT ;  /* 0x0000000009007212 */ /* 0x000fe200078efcff */
[----:B------:R-:W-:Y:S06]  /*3200*/  BRA `(.L_x_74) ;  /* 0x0000000000107947 */ /* 0x000fec0003800000 */
.L_x_73:
[----:B------:R-:W-:-:S04]  /*3210*/  LOP3.LUT R0, R0, 0x80000000, RZ, 0xc0, !PT ;  /* 0x8000000000007812 */ /* 0x000fc800078ec0ff */
[----:B------:R-:W-:Y:S01]  /*3220*/  LOP3.LUT R0, R0, 0x7f800000, RZ, 0xfc, !PT ;  /* 0x7f80000000007812 */ /* 0x000fe200078efcff */
[----:B------:R-:W-:Y:S06]  /*3230*/  BRA `(.L_x_74) ;  /* 0x0000000000047947 */ /* 0x000fec0003800000 */
.L_x_72:
[----:B------:R-:W-:-:S07]  /*3240*/  LEA R0, R9, R0, 0x17 ;  /* 0x0000000009007211 */ /* 0x000fce00078eb8ff */
.L_x_74:
[----:B------:R-:W-:Y:S05]  /*3250*/  BSYNC.RECONVERGENT B1 ;  /* 0x0000000000017941 */ /* 0x000fea0003800200 */
.L_x_71:
[----:B------:R-:W-:Y:S05]  /*3260*/  BRA `(.L_x_75) ;  /* 0x0000000000207947 */ /* 0x000fea0003800000 */
.L_x_70:
[----:B------:R-:W-:-:S04]  /*3270*/  LOP3.LUT R0, R7, 0x80000000, R0, 0x48, !PT ;  /* 0x8000000007007812 */ /* 0x000fc800078e4800 */
[----:B------:R-:W-:Y:S01]  /*3280*/  LOP3.LUT R0, R0, 0x7f800000, RZ, 0xfc, !PT ;  /* 0x7f80000000007812 */ /* 0x000fe200078efcff */
[----:B------:R-:W-:Y:S06]  /*3290*/  BRA `(.L_x_75) ;  /* 0x0000000000147947 */ /* 0x000fec0003800000 */
.L_x_69:
[----:B------:R-:W-:Y:S01]  /*32a0*/  LOP3.LUT R0, R7, 0x80000000, R0, 0x48, !PT ;  /* 0x8000000007007812 */ /* 0x000fe200078e4800 */
[----:B------:R-:W-:Y:S06]  /*32b0*/  BRA `(.L_x_75) ;  /* 0x00000000000c7947 */ /* 0x000fec0003800000 */
.L_x_68:
[----:B------:R-:W0:Y:S01]  /*32c0*/  MUFU.RSQ R0, -QNAN ;  /* 0xffc0000000007908 */ /* 0x000e220000001400 */
[----:B------:R-:W-:Y:S05]  /*32d0*/  BRA `(.L_x_75) ;  /* 0x0000000000047947 */ /* 0x000fea0003800000 */
.L_x_67:
[----:B------:R-:W-:-:S07]  /*32e0*/  FADD.FTZ R0, R0, R3 ;  /* 0x0000000300007221 */ /* 0x000fce0000010000 */
.L_x_75:
[----:B------:R-:W-:Y:S05]  /*32f0*/  BSYNC.RECONVERGENT B0 ;  /* 0x0000000000007941 */ /* 0x000fea0003800200 */
.L_x_65:
[----:B------:R-:W-:Y:S01]  /*3300*/  HFMA2 R7, -RZ, RZ, 0, 0 ;  /* 0x00000000ff077431 */ /* 0x000fe200000001ff */
[----:B------:R-:W-:Y:S02]  /*3310*/  MOV R6, R2 ;  /* 0x0000000200067202 */ /* 0x000fe40000000f00 */
[----:B0-----:R-:W-:Y:S02]  /*3320*/  MOV R9, R0 ;  /* 0x0000000000097202 */ /* 0x001fe40000000f00 */
[----:B------:R-:W-:Y:S05]  /*3330*/  RET.REL.NODEC R6 `(_Z7softmaxPfS_) ;  /* 0xffffffcc06307950 */ /* 0x000fea0003c3ffff */
.L_x_76:
[----:B------:R-:W-:-:S00]  /*3340*/  BRA `(.L_x_76) ;  /* 0xfffffffc00fc7947 */ /* 0x000fc0000383ffff */
[----:B------:R-:W-:-:S00]  /*3350*/  NOP ;  /* 0x0000000000007918 */ /* 0x000fc00000000000 */
        /* <DEDUP_REMOVED lines=10> */
.L_x_77:


//--------------------- .nv.shared.reserved.0     --------------------------
	.section	.nv.shared.reserved.0,"aw",@nobits
	.weak		__nv_reservedSMEM_offset_0_alias
	.size		__nv_reservedSMEM_offset_0_alias, 0, 64
	.other		__nv_reservedSMEM_offset_0_alias,@"STO_CUDA_RESERVED_SHARED STV_DEFAULT"
__nv_reservedSMEM_offset_0_alias:
	.zero		0
	.zero		64


//--------------------- .nv.constant0._Z7softmaxPfS_ --------------------------
	.section	.nv.constant0._Z7softmaxPfS_,"a",@progbits
	.sectionflags	@""
	.align	4
.nv.constant0._Z7softmaxPfS_:
	.zero		912


//--------------------- SYMBOLS --------------------------

	.type		.nv.reservedSmem.offset0,@object
	.size		.nv.reservedSmem.offset0,0x4
